//
// Generated by NVIDIA NVVM Compiler
//
// Compiler Build ID: CL-36424714
// Cuda compilation tools, release 13.0, V13.0.88
// Based on NVVM 20.0.0
//

.version 9.0
.target sm_100
.address_size 64

	// .globl	_Z16parity_automatonPjS_ii

.visible .entry _Z16parity_automatonPjS_ii(
	.param .u64 .ptr .align 1 _Z16parity_automatonPjS_ii_param_0,
	.param .u64 .ptr .align 1 _Z16parity_automatonPjS_ii_param_1,
	.param .u32 _Z16parity_automatonPjS_ii_param_2,
	.param .u32 _Z16parity_automatonPjS_ii_param_3
)
{
	.reg .pred 	%p<5>;
	.reg .b32 	%r<26>;
	.reg .b64 	%rd<15>;

	ld.param.u64 	%rd1, [_Z16parity_automatonPjS_ii_param_0];
	ld.param.u64 	%rd2, [_Z16parity_automatonPjS_ii_param_1];
	ld.param.u32 	%r1, [_Z16parity_automatonPjS_ii_param_2];
	ld.param.u32 	%r2, [_Z16parity_automatonPjS_ii_param_3];
	cvta.to.global.u64 	%rd3, %rd2;
	cvta.to.global.u64 	%rd4, %rd1;
	mov.u32 	%r3, %ctaid.x;
	mov.u32 	%r4, %ntid.x;
	mov.u32 	%r5, %tid.x;
	mad.lo.s32 	%r6, %r3, %r4, %r5;
	rem.s32 	%r7, %r6, %r1;
	setp.eq.s32 	%p1, %r7, 0;
	add.s32 	%r8, %r1, -1;
	selp.b32 	%r9, %r8, -1, %p1;
	add.s32 	%r10, %r9, %r6;
	setp.lt.s32 	%p2, %r6, %r1;
	sub.s32 	%r11, %r6, %r1;
	selp.b32 	%r12, %r2, 0, %p2;
	add.s32 	%r13, %r11, %r12;
	setp.eq.s32 	%p3, %r7, %r8;
	sub.s32 	%r14, 1, %r1;
	selp.b32 	%r15, %r14, 1, %p3;
	add.s32 	%r16, %r15, %r6;
	add.s32 	%r17, %r1, %r6;
	setp.lt.s32 	%p4, %r17, %r2;
	selp.b32 	%r18, %r17, %r7, %p4;
	mul.wide.s32 	%rd5, %r10, 4;
	add.s64 	%rd6, %rd4, %rd5;
	ld.global.u32 	%r19, [%rd6];
	mul.wide.s32 	%rd7, %r13, 4;
	add.s64 	%rd8, %rd4, %rd7;
	ld.global.u32 	%r20, [%rd8];
	xor.b32  	%r21, %r20, %r19;
	mul.wide.s32 	%rd9, %r16, 4;
	add.s64 	%rd10, %rd4, %rd9;
	ld.global.u32 	%r22, [%rd10];
	xor.b32  	%r23, %r21, %r22;
	mul.wide.s32 	%rd11, %r18, 4;
	add.s64 	%rd12, %rd4, %rd11;
	ld.global.u32 	%r24, [%rd12];
	xor.b32  	%r25, %r23, %r24;
	mul.wide.s32 	%rd13, %r6, 4;
	add.s64 	%rd14, %rd3, %rd13;
	st.global.u32 	[%rd14], %r25;
	ret;

}


// ===== COMPILED SASS (sm_100) =====

	.target	sm_100

	.elftype	@"ET_EXEC"


//--------------------- .note.nv.tkinfo           --------------------------
	.section	.note.nv.tkinfo,"",@"SHT_NOTE"
	.sectionflags	@"SHF_NOTE_NV_TKINFO"
	.tkinfo
        /*0018*/ 	.word	0x00000002
        /*0030*/ 	.string	""
        /*0030*/ 	.string	"ptxas"
        /*0030*/ 	.string	"Cuda compilation tools, release 13.0, V13.0.88"
        /*0030*/ 	.string	"Build cuda_13.0.r13.0/compiler.36424714_0"
        /*0030*/ 	.string	"-arch sm_100 -m 64 "



//--------------------- .note.nv.cuinfo           --------------------------
	.section	.note.nv.cuinfo,"",@"SHT_NOTE"
	.sectionflags	@"SHF_NOTE_NV_CUINFO"
        /*0018*/ 	.short	0x0002
        /*001a*/ 	.short	0x0064
        /*001c*/ 	.short	0x0082
	.zero		2


//--------------------- .nv.info                  --------------------------
	.section	.nv.info,"",@"SHT_CUDA_INFO"
	.align	4


	//----- nvinfo : EIATTR_REGCOUNT
	.align		4
        /*0000*/ 	.byte	0x04, 0x2f
        /*0002*/ 	.short	(.L_1 - .L_0)
	.align		4
.L_0:
        /*0004*/ 	.word	index@(_Z16parity_automatonPjS_ii)
        /*0008*/ 	.word	0x00000010


	//----- nvinfo : EIATTR_FRAME_SIZE
	.align		4
.L_1:
        /*000c*/ 	.byte	0x04, 0x11
        /*000e*/ 	.short	(.L_3 - .L_2)
	.align		4
.L_2:
        /*0010*/ 	.word	index@(_Z16parity_automatonPjS_ii)
        /*0014*/ 	.word	0x00000000


	//----- nvinfo : EIATTR_MIN_STACK_SIZE
	.align		4
.L_3:
        /*0018*/ 	.byte	0x04, 0x12
        /*001a*/ 	.short	(.L_5 - .L_4)
	.align		4
.L_4:
        /*001c*/ 	.word	index@(_Z16parity_automatonPjS_ii)
        /*0020*/ 	.word	0x00000000
.L_5:


//--------------------- .nv.compat                --------------------------
	.section	.nv.compat,"",@"SHT_CUDA_COMPAT_INFO"
	.align	4
        /*0000*/ 	.byte	0x02, 0x09, 0x00, 0x00, 0x02, 0x02, 0x01, 0x00, 0x02, 0x05, 0x05, 0x00, 0x03, 0x07, 0x01, 0x01
        /*0010*/ 	.byte	0x02, 0x03, 0x00, 0x00, 0x02, 0x06, 0x01, 0x00, 0x04, 0x0b, 0x08, 0x00, 0x09, 0x00, 0x00, 0x00
        /*0020*/ 	.byte	0x00, 0x00, 0x00, 0x00


//--------------------- .nv.info._Z16parity_automatonPjS_ii --------------------------
	.section	.nv.info._Z16parity_automatonPjS_ii,"",@"SHT_CUDA_INFO"
	.sectionflags	@""
	.align	4


	//----- nvinfo : EIATTR_CUDA_API_VERSION
	.align		4
        /*0000*/ 	.byte	0x04, 0x37
        /*0002*/ 	.short	(.L_7 - .L_6)
.L_6:
        /*0004*/ 	.word	0x00000082


	//----- nvinfo : EIATTR_KPARAM_INFO
	.align		4
.L_7:
        /*0008*/ 	.byte	0x04, 0x17
        /*000a*/ 	.short	(.L_9 - .L_8)
.L_8:
        /*000c*/ 	.word	0x00000000
        /*0010*/ 	.short	0x0003
        /*0012*/ 	.short	0x0014
        /*0014*/ 	.byte	0x00, 0xf0, 0x11, 0x00


	//----- nvinfo : EIATTR_KPARAM_INFO
	.align		4
.L_9:
        /*0018*/ 	.byte	0x04, 0x17
        /*001a*/ 	.short	(.L_11 - .L_10)
.L_10:
        /*001c*/ 	.word	0x00000000
        /*0020*/ 	.short	0x0002
        /*0022*/ 	.short	0x0010
        /*0024*/ 	.byte	0x00, 0xf0, 0x11, 0x00


	//----- nvinfo : EIATTR_KPARAM_INFO
	.align		4
.L_11:
        /*0028*/ 	.byte	0x04, 0x17
        /*002a*/ 	.short	(.L_13 - .L_12)
.L_12:
        /*002c*/ 	.word	0x00000000
        /*0030*/ 	.short	0x0001
        /*0032*/ 	.short	0x0008
        /*0034*/ 	.byte	0x00, 0xf5, 0x21, 0x00


	//----- nvinfo : EIATTR_KPARAM_INFO
	.align		4
.L_13:
        /*0038*/ 	.byte	0x04, 0x17
        /*003a*/ 	.short	(.L_15 - .L_14)
.L_14:
        /*003c*/ 	.word	0x00000000
        /*0040*/ 	.short	0x0000
        /*0042*/ 	.short	0x0000
        /*0044*/ 	.byte	0x00, 0xf5, 0x21, 0x00


	//----- nvinfo : EIATTR_SPARSE_MMA_MASK
	.align		4
.L_15:
        /*0048*/ 	.byte	0x03, 0x50
        /*004a*/ 	.short	0x0000


	//----- nvinfo : EIATTR_MAXREG_COUNT
	.align		4
        /*004c*/ 	.byte	0x03, 0x1b
        /*004e*/ 	.short	0x00ff


	//----- nvinfo : EIATTR_MERCURY_ISA_VERSION
	.align		4
        /*0050*/ 	.byte	0x03, 0x5f
        /*0052*/ 	.short	0x0101


	//----- nvinfo : EIATTR_VRC_CTA_INIT_COUNT
	.align		4
        /*0054*/ 	.byte	0x02, 0x4a
	.zero		1
	.zero		1


	//----- nvinfo : EIATTR_EXIT_INSTR_OFFSETS
	.align		4
        /*0058*/ 	.byte	0x04, 0x1c
        /*005a*/ 	.short	(.L_17 - .L_16)


	//   ....[0]....
.L_16:
        /*005c*/ 	.word	0x00000390


	//----- nvinfo : EIATTR_CBANK_PARAM_SIZE
	.align		4
.L_17:
        /*0060*/ 	.byte	0x03, 0x19
        /*0062*/ 	.short	0x0018


	//----- nvinfo : EIATTR_PARAM_CBANK
	.align		4
        /*0064*/ 	.byte	0x04, 0x0a
        /*0066*/ 	.short	(.L_19 - .L_18)
	.align		4
.L_18:
        /*0068*/ 	.word	index@(.nv.constant0._Z16parity_automatonPjS_ii)
        /*006c*/ 	.short	0x0380
        /*006e*/ 	.short	0x0018


	//----- nvinfo : EIATTR_SW_WAR
	.align		4
.L_19:
        /*0070*/ 	.byte	0x04, 0x36
        /*0072*/ 	.short	(.L_21 - .L_20)
.L_20:
        /*0074*/ 	.word	0x00000008
.L_21:


//--------------------- .nv.callgraph             --------------------------
	.section	.nv.callgraph,"",@"SHT_CUDA_CALLGRAPH"
	.align	4
	.sectionentsize	8
	.align		4
        /*0000*/ 	.word	0x00000000
	.align		4
        /*0004*/ 	.word	0xffffffff
	.align		4
        /*0008*/ 	.word	0x00000000
	.align		4
        /*000c*/ 	.word	0xfffffffe
	.align		4
        /*0010*/ 	.word	0x00000000
	.align		4
        /*0014*/ 	.word	0xfffffffd
	.align		4
        /*0018*/ 	.word	0x00000000
	.align		4
        /*001c*/ 	.word	0xfffffffc


//--------------------- .text._Z16parity_automatonPjS_ii --------------------------
	.section	.text._Z16parity_automatonPjS_ii,"ax",@progbits
	.align	128
        .global         _Z16parity_automatonPjS_ii
        .type           _Z16parity_automatonPjS_ii,@function
        .size           _Z16parity_automatonPjS_ii,(.L_x_1 - _Z16parity_automatonPjS_ii)
        .other          _Z16parity_automatonPjS_ii,@"STO_CUDA_ENTRY STV_DEFAULT"
_Z16parity_automatonPjS_ii:
.text._Z16parity_automatonPjS_ii:
[----:B------:R-:W-:Y:S08]  /*0000*/  LDC R1, c[0x0][0x37c] ;  /* 0x0000df00ff017b82 */ /* 0x000ff00000000800 */
[----:B------:R-:W0:Y:S01]  /*0010*/  LDC R5, c[0x0][0x390] ;  /* 0x0000e400ff057b82 */ /* 0x000e220000000800 */
[----:B------:R-:W1:Y:S07]  /*0020*/  S2R R7, SR_TID.X ;  /* 0x0000000000077919 */ /* 0x000e6e0000002100 */
[----:B------:R-:W1:Y:S08]  /*0030*/  S2UR UR4, SR_CTAID.X ;  /* 0x00000000000479c3 */ /* 0x000e700000002500 */
[----:B------:R-:W1:Y:S01]  /*0040*/  LDC R0, c[0x0][0x360] ;  /* 0x0000d800ff007b82 */ /* 0x000e620000000800 */
[----:B0-----:R-:W-:-:S07]  /*0050*/  IABS R9, R5 ;  /* 0x0000000500097213 */ /* 0x001fce0000000000 */
[----:B------:R-:W0:Y:S01]  /*0060*/  LDC R10, c[0x0][0x394] ;  /* 0x0000e500ff0a7b82 */ /* 0x000e220000000800 */
[----:B------:R-:W-:Y:S01]  /*0070*/  IADD3 R8, PT, PT, -R5, 0x1, RZ ;  /* 0x0000000105087810 */ /* 0x000fe20007ffe1ff */
[----:B------:R-:W2:Y:S01]  /*0080*/  I2F.RP R4, R9 ;  /* 0x0000000900047306 */ /* 0x000ea20000209400 */
[----:B-1----:R-:W-:Y:S01]  /*0090*/  IMAD R0, R0, UR4, R7 ;  /* 0x0000000400007c24 */ /* 0x002fe2000f8e0207 */
[----:B------:R-:W1:Y:S06]  /*00a0*/  LDCU.64 UR4, c[0x0][0x358] ;  /* 0x00006b00ff0477ac */ /* 0x000e6c0008000a00 */
[----:B--2---:R-:W2:Y:S01]  /*00b0*/  MUFU.RCP R4, R4 ;  /* 0x0000000400047308 */ /* 0x004ea20000001000 */
[C---:B------:R-:W-:Y:S01]  /*00c0*/  IMAD.IADD R13, R0.reuse, 0x1, R5 ;  /* 0x00000001000d7824 */ /* 0x040fe200078e0205 */
[----:B------:R-:W-:Y:S01]  /*00d0*/  ISETP.GE.AND P2, PT, R0, RZ, PT ;  /* 0x000000ff0000720c */ /* 0x000fe20003f46270 */
[----:B--2---:R-:W-:Y:S01]  /*00e0*/  VIADD R2, R4, 0xffffffe ;  /* 0x0ffffffe04027836 */ /* 0x004fe20000000000 */
[----:B------:R-:W-:-:S04]  /*00f0*/  IABS R4, R0 ;  /* 0x0000000000047213 */ /* 0x000fc80000000000 */
[----:B------:R2:W3:Y:S02]  /*0100*/  F2I.FTZ.U32.TRUNC.NTZ R3, R2 ;  /* 0x0000000200037305 */ /* 0x0004e4000021f000 */
[----:B--2---:R-:W-:Y:S02]  /*0110*/  IMAD.MOV.U32 R2, RZ, RZ, RZ ;  /* 0x000000ffff027224 */ /* 0x004fe400078e00ff */
[----:B---3--:R-:W-:-:S04]  /*0120*/  IMAD.MOV R6, RZ, RZ, -R3 ;  /* 0x000000ffff067224 */ /* 0x008fc800078e0a03 */
[----:B------:R-:W-:-:S04]  /*0130*/  IMAD R7, R6, R9, RZ ;  /* 0x0000000906077224 */ /* 0x000fc800078e02ff */
[----:B------:R-:W-:-:S04]  /*0140*/  IMAD.HI.U32 R3, R3, R7, R2 ;  /* 0x0000000703037227 */ /* 0x000fc800078e0002 */
[----:B------:R-:W-:Y:S02]  /*0150*/  VIADD R7, R5, 0xffffffff ;  /* 0xffffffff05077836 */ /* 0x000fe40000000000 */
[----:B------:R-:W-:-:S04]  /*0160*/  IMAD.HI.U32 R3, R3, R4, RZ ;  /* 0x0000000403037227 */ /* 0x000fc800078e00ff */
[----:B------:R-:W-:-:S04]  /*0170*/  IMAD.MOV R3, RZ, RZ, -R3 ;  /* 0x000000ffff037224 */ /* 0x000fc800078e0a03 */
[C---:B------:R-:W-:Y:S02]  /*0180*/  IMAD R4, R9.reuse, R3, R4 ;  /* 0x0000000309047224 */ /* 0x040fe400078e0204 */
[----:B------:R-:W2:Y:S03]  /*0190*/  LDC.64 R2, c[0x0][0x380] ;  /* 0x0000e000ff027b82 */ /* 0x000ea60000000a00 */
[----:B------:R-:W-:-:S13]  /*01a0*/  ISETP.GT.U32.AND P0, PT, R9, R4, PT ;  /* 0x000000040900720c */ /* 0x000fda0003f04070 */
[----:B------:R-:W-:Y:S01]  /*01b0*/  @!P0 IMAD.IADD R4, R4, 0x1, -R9 ;  /* 0x0000000104048824 */ /* 0x000fe200078e0a09 */
[----:B------:R-:W-:-:S04]  /*01c0*/  ISETP.NE.AND P0, PT, R5, RZ, PT ;  /* 0x000000ff0500720c */ /* 0x000fc80003f05270 */
[----:B------:R-:W-:-:S13]  /*01d0*/  ISETP.GT.U32.AND P1, PT, R9, R4, PT ;  /* 0x000000040900720c */ /* 0x000fda0003f24070 */
[----:B------:R-:W-:Y:S02]  /*01e0*/  @!P1 IADD3 R4, PT, PT, R4, -R9, RZ ;  /* 0x8000000904049210 */ /* 0x000fe40007ffe0ff */
[----:B------:R-:W-:-:S03]  /*01f0*/  ISETP.GE.AND P1, PT, R0, R5, PT ;  /* 0x000000050000720c */ /* 0x000fc60003f26270 */
[----:B------:R-:W-:Y:S01]  /*0200*/  @!P2 IMAD.MOV R4, RZ, RZ, -R4 ;  /* 0x000000ffff04a224 */ /* 0x000fe200078e0a04 */
[----:B------:R-:W-:Y:S02]  /*0210*/  @!P0 LOP3.LUT R4, RZ, R5, RZ, 0x33, !PT ;  /* 0x00000005ff048212 */ /* 0x000fe400078e33ff */
[----:B0-----:R-:W-:Y:S02]  /*0220*/  SEL R6, R10, RZ, !P1 ;  /* 0x000000ff0a067207 */ /* 0x001fe40004800000 */
[C---:B------:R-:W-:Y:S02]  /*0230*/  ISETP.NE.AND P0, PT, R4.reuse, RZ, PT ;  /* 0x000000ff0400720c */ /* 0x040fe40003f05270 */
[----:B------:R-:W-:Y:S02]  /*0240*/  ISETP.NE.AND P2, PT, R4, R7, PT ;  /* 0x000000070400720c */ /* 0x000fe40003f45270 */
[----:B------:R-:W-:Y:S02]  /*0250*/  SEL R7, R7, 0xffffffff, !P0 ;  /* 0xffffffff07077807 */ /* 0x000fe40004000000 */
[----:B------:R-:W-:-:S02]  /*0260*/  SEL R11, R8, 0x1, !P2 ;  /* 0x00000001080b7807 */ /* 0x000fc40005000000 */
[----:B------:R-:W-:Y:S02]  /*0270*/  IADD3 R9, PT, PT, R6, -R5, R0 ;  /* 0x8000000506097210 */ /* 0x000fe40007ffe000 */
[----:B------:R-:W-:Y:S01]  /*0280*/  ISETP.GE.AND P0, PT, R13, R10, PT ;  /* 0x0000000a0d00720c */ /* 0x000fe20003f06270 */
[C---:B------:R-:W-:Y:S01]  /*0290*/  IMAD.IADD R11, R0.reuse, 0x1, R11 ;  /* 0x00000001000b7824 */ /* 0x040fe200078e020b */
[----:B------:R-:W-:Y:S01]  /*02a0*/  IADD3 R5, PT, PT, R0, R7, RZ ;  /* 0x0000000700057210 */ /* 0x000fe20007ffe0ff */
[----:B--2---:R-:W-:Y:S01]  /*02b0*/  IMAD.WIDE R6, R9, 0x4, R2 ;  /* 0x0000000409067825 */ /* 0x004fe200078e0202 */
[----:B------:R-:W-:-:S03]  /*02c0*/  SEL R13, R13, R4, !P0 ;  /* 0x000000040d0d7207 */ /* 0x000fc60004000000 */
[--C-:B------:R-:W-:Y:S02]  /*02d0*/  IMAD.WIDE R4, R5, 0x4, R2.reuse ;  /* 0x0000000405047825 */ /* 0x100fe400078e0202 */
[----:B-1----:R-:W2:Y:S02]  /*02e0*/  LDG.E R7, desc[UR4][R6.64] ;  /* 0x0000000406077981 */ /* 0x002ea4000c1e1900 */
[--C-:B------:R-:W-:Y:S02]  /*02f0*/  IMAD.WIDE R8, R11, 0x4, R2.reuse ;  /* 0x000000040b087825 */ /* 0x100fe400078e0202 */
[----:B------:R-:W2:Y:S01]  /*0300*/  LDG.E R4, desc[UR4][R4.64] ;  /* 0x0000000404047981 */ /* 0x000ea2000c1e1900 */
[----:B------:R-:W0:Y:S01]  /*0310*/  LDC.64 R10, c[0x0][0x388] ;  /* 0x0000e200ff0a7b82 */ /* 0x000e220000000a00 */
[----:B------:R-:W-:Y:S02]  /*0320*/  IMAD.WIDE R2, R13, 0x4, R2 ;  /* 0x000000040d027825 */ /* 0x000fe400078e0202 */
[----:B------:R-:W2:Y:S04]  /*0330*/  LDG.E R8, desc[UR4][R8.64] ;  /* 0x0000000408087981 */ /* 0x000ea8000c1e1900 */
[----:B------:R-:W3:Y:S01]  /*0340*/  LDG.E R3, desc[UR4][R2.64] ;  /* 0x0000000402037981 */ /* 0x000ee2000c1e1900 */
[----:B0-----:R-:W-:Y:S01]  /*0350*/  IMAD.WIDE R10, R0, 0x4, R10 ;  /* 0x00000004000a7825 */ /* 0x001fe200078e020a */
[----:B--2---:R-:W-:-:S04]  /*0360*/  LOP3.LUT R12, R8, R7, R4, 0x96, !PT ;  /* 0x00000007080c7212 */ /* 0x004fc800078e9604 */
[----:B---3--:R-:W-:-:S05]  /*0370*/  LOP3.LUT R13, R12, R3, RZ, 0x3c, !PT ;  /* 0x000000030c0d7212 */ /* 0x008fca00078e3cff */
[----:B------:R-:W-:Y:S01]  /*0380*/  STG.E desc[UR4][R10.64], R13 ;  /* 0x0000000d0a007986 */ /* 0x000fe2000c101904 */
[----:B------:R-:W-:Y:S05]  /*0390*/  EXIT ;  /* 0x000000000000794d */ /* 0x000fea0003800000 */
.L_x_0:
[----:B------:R-:W-:-:S00]  /*03a0*/  BRA `(.L_x_0) ;  /* 0xfffffffc00fc7947 */ /* 0x000fc0000383ffff */
[----:B------:R-:W-:-:S00]  /*03b0*/  NOP ;  /* 0x0000000000007918 */ /* 0x000fc00000000000 */
        /* <DEDUP_REMOVED lines=12> */
.L_x_1:


//--------------------- .nv.shared.reserved.0     --------------------------
	.section	.nv.shared.reserved.0,"aw",@nobits
	.weak		__nv_reservedSMEM_offset_0_alias
	.size		__nv_reservedSMEM_offset_0_alias, 0, 64
	.other		__nv_reservedSMEM_offset_0_alias,@"STO_CUDA_RESERVED_SHARED STV_DEFAULT"
__nv_reservedSMEM_offset_0_alias:
	.zero		0
	.zero		64


//--------------------- .nv.constant0._Z16parity_automatonPjS_ii --------------------------
	.section	.nv.constant0._Z16parity_automatonPjS_ii,"a",@progbits
	.sectionflags	@""
	.align	4
.nv.constant0._Z16parity_automatonPjS_ii:
	.zero		920


//--------------------- SYMBOLS --------------------------

	.type		.nv.reservedSmem.offset0,@object
	.size		.nv.reservedSmem.offset0,0x4
